	.headerflags	@"EF_CUDA_TEXMODE_UNIFIED EF_CUDA_64BIT_ADDRESS EF_CUDA_ACCELERATORS EF_CUDA_SM90 EF_CUDA_VIRTUAL_SM(EF_CUDA_SM90)"
	.elftype	@"ET_EXEC"


//--------------------- .nv.info                  --------------------------
	.section	.nv.info,"",@"SHT_CUDA_INFO"
	.align	4


	//----- nvinfo : EIATTR_REGCOUNT
	.align		4
        /*0000*/ 	.byte	0x04, 0x2f
        /*0002*/ 	.short	(.L_3 - .L_2)
	.align		4
.L_2:
        /*0004*/ 	.word	index@(triton_poi_fused__native_batch_norm_legit_no_training_rrelu_with_noise_functional_23)
        /*0008*/ 	.word	0x00000010


	//----- nvinfo : EIATTR_MIN_STACK_SIZE
	.align		4
.L_3:
        /*000c*/ 	.byte	0x04, 0x12
        /*000e*/ 	.short	(.L_5 - .L_4)
	.align		4
.L_4:
        /*0010*/ 	.word	index@(triton_poi_fused__native_batch_norm_legit_no_training_rrelu_with_noise_functional_23)
        /*0014*/ 	.word	0x00000000


	//----- nvinfo : EIATTR_FRAME_SIZE
	.align		4
.L_5:
        /*0018*/ 	.byte	0x04, 0x11
        /*001a*/ 	.short	(.L_7 - .L_6)
	.align		4
.L_6:
        /*001c*/ 	.word	index@(triton_poi_fused__native_batch_norm_legit_no_training_rrelu_with_noise_functional_23)
        /*0020*/ 	.word	0x00000000


	//----- nvinfo : EIATTR_MIN_STACK_SIZE
	.align		4
.L_7:
        /*0024*/ 	.byte	0x04, 0x12
        /*0026*/ 	.short	(.L_9 - .L_8)
	.align		4
.L_8:
        /*0028*/ 	.word	index@(triton_poi_fused__native_batch_norm_legit_no_training_rrelu_with_noise_functional_23)
        /*002c*/ 	.word	0x00000000
.L_9:


//--------------------- .nv.info.triton_poi_fused__native_batch_norm_legit_no_training_rrelu_with_noise_functional_23 --------------------------
	.section	.nv.info.triton_poi_fused__native_batch_norm_legit_no_training_rrelu_with_noise_functional_23,"",@"SHT_CUDA_INFO"
	.sectionflags	@""
	.align	4


	//----- nvinfo : EIATTR_CUDA_API_VERSION
	.align		4
        /*0000*/ 	.byte	0x04, 0x37
        /*0002*/ 	.short	(.L_11 - .L_10)
.L_10:
        /*0004*/ 	.word	0x0000007c


	//----- nvinfo : EIATTR_KPARAM_INFO
	.align		4
.L_11:
        /*0008*/ 	.byte	0x04, 0x17
        /*000a*/ 	.short	(.L_13 - .L_12)
.L_12:
        /*000c*/ 	.word	0x00000000
        /*0010*/ 	.short	0x0006
        /*0012*/ 	.short	0x0030
        /*0014*/ 	.byte	0x00, 0xf0, 0x11, 0x00


	//----- nvinfo : EIATTR_KPARAM_INFO
	.align		4
.L_13:
        /*0018*/ 	.byte	0x04, 0x17
        /*001a*/ 	.short	(.L_15 - .L_14)
.L_14:
        /*001c*/ 	.word	0x00000000
        /*0020*/ 	.short	0x0005
        /*0022*/ 	.short	0x0028
        /*0024*/ 	.byte	0x00, 0xf4, 0x21, 0x00


	//----- nvinfo : EIATTR_KPARAM_INFO
	.align		4
.L_15:
        /*0028*/ 	.byte	0x04, 0x17
        /*002a*/ 	.short	(.L_17 - .L_16)
.L_16:
        /*002c*/ 	.word	0x00000000
        /*0030*/ 	.short	0x0004
        /*0032*/ 	.short	0x0020
        /*0034*/ 	.byte	0x00, 0xf4, 0x21, 0x00


	//----- nvinfo : EIATTR_KPARAM_INFO
	.align		4
.L_17:
        /*0038*/ 	.byte	0x04, 0x17
        /*003a*/ 	.short	(.L_19 - .L_18)
.L_18:
        /*003c*/ 	.word	0x00000000
        /*0040*/ 	.short	0x0003
        /*0042*/ 	.short	0x0018
        /*0044*/ 	.byte	0x00, 0xf4, 0x21, 0x00


	//----- nvinfo : EIATTR_KPARAM_INFO
	.align		4
.L_19:
        /*0048*/ 	.byte	0x04, 0x17
        /*004a*/ 	.short	(.L_21 - .L_20)
.L_20:
        /*004c*/ 	.word	0x00000000
        /*0050*/ 	.short	0x0002
        /*0052*/ 	.short	0x0010
        /*0054*/ 	.byte	0x00, 0xf4, 0x21, 0x00


	//----- nvinfo : EIATTR_KPARAM_INFO
	.align		4
.L_21:
        /*0058*/ 	.byte	0x04, 0x17
        /*005a*/ 	.short	(.L_23 - .L_22)
.L_22:
        /*005c*/ 	.word	0x00000000
        /*0060*/ 	.short	0x0001
        /*0062*/ 	.short	0x0008
        /*0064*/ 	.byte	0x00, 0xf4, 0x21, 0x00


	//----- nvinfo : EIATTR_KPARAM_INFO
	.align		4
.L_23:
        /*0068*/ 	.byte	0x04, 0x17
        /*006a*/ 	.short	(.L_25 - .L_24)
.L_24:
        /*006c*/ 	.word	0x00000000
        /*0070*/ 	.short	0x0000
        /*0072*/ 	.short	0x0000
        /*0074*/ 	.byte	0x00, 0xf4, 0x21, 0x00


	//----- nvinfo : EIATTR_SPARSE_MMA_MASK
	.align		4
.L_25:
        /*0078*/ 	.byte	0x03, 0x50
        /*007a*/ 	.short	0x0000


	//----- nvinfo : EIATTR_MAXREG_COUNT
	.align		4
        /*007c*/ 	.byte	0x03, 0x1b
        /*007e*/ 	.short	0x00ff


	//----- nvinfo : EIATTR_EXIT_INSTR_OFFSETS
	.align		4
        /*0080*/ 	.byte	0x04, 0x1c
        /*0082*/ 	.short	(.L_27 - .L_26)


	//   ....[0]....
.L_26:
        /*0084*/ 	.word	0x000003d0


	//----- nvinfo : EIATTR_REQNTID
	.align		4
.L_27:
        /*0088*/ 	.byte	0x04, 0x10
        /*008a*/ 	.short	(.L_29 - .L_28)
.L_28:
        /*008c*/ 	.word	0x00000080
        /*0090*/ 	.word	0x00000001
        /*0094*/ 	.word	0x00000001


	//----- nvinfo : EIATTR_CBANK_PARAM_SIZE
	.align		4
.L_29:
        /*0098*/ 	.byte	0x03, 0x19
        /*009a*/ 	.short	0x0034


	//----- nvinfo : EIATTR_PARAM_CBANK
	.align		4
        /*009c*/ 	.byte	0x04, 0x0a
        /*009e*/ 	.short	(.L_31 - .L_30)
	.align		4
.L_30:
        /*00a0*/ 	.word	index@(.nv.constant0.triton_poi_fused__native_batch_norm_legit_no_training_rrelu_with_noise_functional_23)
        /*00a4*/ 	.short	0x0210
        /*00a6*/ 	.short	0x0034


	//----- nvinfo : EIATTR_SW_WAR
	.align		4
.L_31:
        /*00a8*/ 	.byte	0x04, 0x36
        /*00aa*/ 	.short	(.L_33 - .L_32)
.L_32:
        /*00ac*/ 	.word	0x00000008
.L_33:


//--------------------- .nv.callgraph             --------------------------
	.section	.nv.callgraph,"",@"SHT_CUDA_CALLGRAPH"
	.align	4
	.sectionentsize	8
	.align		4
        /*0000*/ 	.word	0x00000000
	.align		4
        /*0004*/ 	.word	0xffffffff
	.align		4
        /*0008*/ 	.word	0x00000000
	.align		4
        /*000c*/ 	.word	0xfffffffe
	.align		4
        /*0010*/ 	.word	0x00000000
	.align		4
        /*0014*/ 	.word	0xfffffffd
	.align		4
        /*0018*/ 	.word	0x00000000
	.align		4
        /*001c*/ 	.word	0xfffffffc


//--------------------- .nv.constant4             --------------------------
	.section	.nv.constant4,"a",@progbits
	.align	8
	.align		8
.nv.constant4:
        /*0000*/ 	.dword	_$_str
	.align		8
        /*0008*/ 	.dword	_$_str_$_2


//--------------------- .text.triton_poi_fused__native_batch_norm_legit_no_training_rrelu_with_noise_functional_23 --------------------------
	.section	.text.triton_poi_fused__native_batch_norm_legit_no_training_rrelu_with_noise_functional_23,"ax",@progbits
	.align	128
        .global         triton_poi_fused__native_batch_norm_legit_no_training_rrelu_with_noise_functional_23
        .type           triton_poi_fused__native_batch_norm_legit_no_training_rrelu_with_noise_functional_23,@function
        .size           triton_poi_fused__native_batch_norm_legit_no_training_rrelu_with_noise_functional_23,(.L_x_1 - triton_poi_fused__native_batch_norm_legit_no_training_rrelu_with_noise_functional_23)
        .other          triton_poi_fused__native_batch_norm_legit_no_training_rrelu_with_noise_functional_23,@"STO_CUDA_ENTRY STV_DEFAULT"
triton_poi_fused__native_batch_norm_legit_no_training_rrelu_with_noise_functional_23:
.text.triton_poi_fused__native_batch_norm_legit_no_training_rrelu_with_noise_functional_23:
[----:B------:R-:W-:Y:S01]  /*0000*/  LDC R1, c[0x0][0x28] ;  /* 0x00000a00ff017b82 */ /* 0x000fe20000000800 */
[----:B------:R-:W1:Y:S07]  /*0010*/  S2R R0, SR_TID.X ;  /* 0x0000000000007919 */ /* 0x000e6e0000002100 */
[----:B------:R-:W2:Y:S01]  /*0020*/  LDC.64 R2, c[0x0][0x228] ;  /* 0x00008a00ff027b82 */ /* 0x000ea20000000a00 */
[----:B------:R-:W-:Y:S01]  /*0030*/  ULDC.64 UR4, c[0x0][0x208] ;  /* 0x0000820000047ab9 */ /* 0x000fe20000000a00 */
[----:B------:R-:W3:Y:S06]  /*0040*/  S2R R7, SR_CTAID.X ;  /* 0x0000000000077919 */ /* 0x000eec0000002500 */
[----:B------:R-:W4:Y:S08]  /*0050*/  LDC.64 R8, c[0x0][0x230] ;  /* 0x00008c00ff087b82 */ /* 0x000f300000000a00 */
[----:B------:R-:W5:Y:S01]  /*0060*/  LDC.64 R10, c[0x0][0x238] ;  /* 0x00008e00ff0a7b82 */ /* 0x000f620000000a00 */
[----:B-1----:R-:W-:-:S02]  /*0070*/  SHF.L.U32 R0, R0, 0x1, RZ ;  /* 0x0000000100007819 */ /* 0x002fc400000006ff */
[----:B---3--:R-:W-:Y:S02]  /*0080*/  SHF.R.S32.HI R5, RZ, 0x17, R7 ;  /* 0x00000017ff057819 */ /* 0x008fe40000011407 */
[----:B------:R-:W-:Y:S02]  /*0090*/  LOP3.LUT R0, R0, 0xfe, RZ, 0xc0, !PT ;  /* 0x000000fe00007812 */ /* 0x000fe400078ec0ff */
[----:B------:R-:W-:Y:S02]  /*00a0*/  SGXT R5, R5, 0x1 ;  /* 0x000000010505781a */ /* 0x000fe40000000200 */
[----:B------:R-:W-:Y:S02]  /*00b0*/  LEA R0, R7, R0, 0x8 ;  /* 0x0000000007007211 */ /* 0x000fe400078e40ff */
[----:B------:R-:W1:Y:S02]  /*00c0*/  LDC.64 R6, c[0x0][0x220] ;  /* 0x00008800ff067b82 */ /* 0x000e640000000a00 */
[----:B------:R-:W-:-:S04]  /*00d0*/  LEA.HI R5, R5, R0, RZ, 0x4 ;  /* 0x0000000005057211 */ /* 0x000fc800078f20ff */
[----:B------:R-:W-:-:S04]  /*00e0*/  LOP3.LUT R5, R5, 0xfffffff0, RZ, 0xc0, !PT ;  /* 0xfffffff005057812 */ /* 0x000fc800078ec0ff */
[----:B------:R-:W-:Y:S02]  /*00f0*/  IADD3 R13, R0, -R5, RZ ;  /* 0x80000005000d7210 */ /* 0x000fe40007ffe0ff */
[----:B------:R-:W3:Y:S03]  /*0100*/  LDC.64 R4, c[0x0][0x218] ;  /* 0x00008600ff047b82 */ /* 0x000ee60000000a00 */
[----:B--2---:R-:W-:-:S06]  /*0110*/  IMAD.WIDE R2, R13, 0x4, R2 ;  /* 0x000000040d027825 */ /* 0x004fcc00078e0202 */
[----:B------:R-:W2:Y:S01]  /*0120*/  LDG.E.EL.64 R2, desc[UR4][R2.64] ;  /* 0x0000000402027981 */ /* 0x000ea2000c2e1b00 */
[----:B-1----:R-:W-:-:S06]  /*0130*/  IMAD.WIDE R6, R13, 0x4, R6 ;  /* 0x000000040d067825 */ /* 0x002fcc00078e0206 */
[----:B------:R-:W2:Y:S01]  /*0140*/  LDG.E.EL.64 R6, desc[UR4][R6.64] ;  /* 0x0000000406067981 */ /* 0x000ea2000c2e1b00 */
[----:B---3--:R-:W-:-:S06]  /*0150*/  IMAD.WIDE R4, R0, 0x4, R4 ;  /* 0x0000000400047825 */ /* 0x008fcc00078e0204 */
[----:B------:R-:W3:Y:S01]  /*0160*/  LDG.E.64 R4, desc[UR4][R4.64] ;  /* 0x0000000404047981 */ /* 0x000ee2000c1e1b00 */
[----:B----4-:R-:W-:-:S04]  /*0170*/  IMAD.WIDE R8, R13, 0x4, R8 ;  /* 0x000000040d087825 */ /* 0x010fc800078e0208 */
[----:B-----5:R-:W-:Y:S02]  /*0180*/  IMAD.WIDE R10, R13, 0x4, R10 ;  /* 0x000000040d0a7825 */ /* 0x020fe400078e020a */
[----:B------:R-:W4:Y:S04]  /*0190*/  LDG.E.EL.64 R8, desc[UR4][R8.64] ;  /* 0x0000000408087981 */ /* 0x000f28000c2e1b00 */
[----:B------:R-:W4:Y:S01]  /*01a0*/  LDG.E.EL.64 R10, desc[UR4][R10.64] ;  /* 0x000000040a0a7981 */ /* 0x000f22000c2e1b00 */
[----:B--2---:R-:W-:Y:S01]  /*01b0*/  FADD R2, R2, 9.9999997473787516356e-06 ;  /* 0x3727c5ac02027421 */ /* 0x004fe20000000000 */
[----:B------:R-:W-:-:S03]  /*01c0*/  FADD R3, R3, 9.9999997473787516356e-06 ;  /* 0x3727c5ac03037421 */ /* 0x000fc60000000000 */
[----:B------:R-:W1:Y:S08]  /*01d0*/  MUFU.SQRT R12, R2 ;  /* 0x00000002000c7308 */ /* 0x000e700000002000 */
[----:B------:R-:W2:Y:S01]  /*01e0*/  MUFU.SQRT R13, R3 ;  /* 0x00000003000d7308 */ /* 0x000ea20000002000 */
[C---:B-1----:R-:W-:Y:S02]  /*01f0*/  FSETP.GT.AND P0, PT, R12.reuse, 8.50705917302346158658e+37, PT ;  /* 0x7e8000000c00780b */ /* 0x042fe40003f04000 */
[----:B------:R-:W-:-:S02]  /*0200*/  FSETP.GEU.AND P2, PT, R12, 1.175494350822287508e-38, PT ;  /* 0x008000000c00780b */ /* 0x000fc40003f4e000 */
[C---:B--2---:R-:W-:Y:S02]  /*0210*/  FSETP.GT.AND P1, PT, R13.reuse, 8.50705917302346158658e+37, PT ;  /* 0x7e8000000d00780b */ /* 0x044fe40003f24000 */
[----:B------:R-:W-:-:S07]  /*0220*/  FSETP.GEU.AND P3, PT, R13, 1.175494350822287508e-38, PT ;  /* 0x008000000d00780b */ /* 0x000fce0003f6e000 */
[----:B------:R-:W-:Y:S01]  /*0230*/  @P0 FMUL R12, R12, 0.25 ;  /* 0x3e8000000c0c0820 */ /* 0x000fe20000400000 */
[----:B------:R-:W-:-:S03]  /*0240*/  HFMA2.MMA R2, -RZ, RZ, 1.625, 0 ;  /* 0x3e800000ff027435 */ /* 0x000fc600000001ff */
[----:B------:R-:W-:Y:S01]  /*0250*/  @!P2 FMUL R12, R12, 16777216 ;  /* 0x4b8000000c0ca820 */ /* 0x000fe20000400000 */
[----:B------:R-:W-:-:S04]  /*0260*/  @P1 FMUL R13, R13, 0.25 ;  /* 0x3e8000000d0d1820 */ /* 0x000fc80000400000 */
[----:B------:R-:W-:Y:S01]  /*0270*/  @!P3 FMUL R13, R13, 16777216 ;  /* 0x4b8000000d0db820 */ /* 0x000fe20000400000 */
[----:B------:R-:W1:Y:S01]  /*0280*/  MUFU.RCP R12, R12 ;  /* 0x0000000c000c7308 */ /* 0x000e620000001000 */
[----:B------:R-:W-:-:S07]  /*0290*/  FSEL R3, R2, 1, P0 ;  /* 0x3f80000002037808 */ /* 0x000fce0000000000 */
[----:B------:R-:W2:Y:S01]  /*02a0*/  MUFU.RCP R13, R13 ;  /* 0x0000000d000d7308 */ /* 0x000ea20000001000 */
[----:B------:R-:W-:Y:S01]  /*02b0*/  FSEL R2, R2, 1, P1 ;  /* 0x3f80000002027808 */ /* 0x000fe20000800000 */
[----:B------:R-:W-:Y:S01]  /*02c0*/  @!P2 FMUL R3, R3, 16777216 ;  /* 0x4b8000000303a820 */ /* 0x000fe20000400000 */
[----:B---3--:R-:W-:-:S03]  /*02d0*/  FADD R5, R5, -R7 ;  /* 0x8000000705057221 */ /* 0x008fc60000000000 */
[----:B------:R-:W-:Y:S01]  /*02e0*/  @!P3 FMUL R2, R2, 16777216 ;  /* 0x4b8000000202b820 */ /* 0x000fe20000400000 */
[----:B------:R-:W-:Y:S01]  /*02f0*/  FADD R4, R4, -R6 ;  /* 0x8000000604047221 */ /* 0x000fe20000000000 */
[----:B-1----:R-:W-:Y:S02]  /*0300*/  FMUL R7, R12, R3 ;  /* 0x000000030c077220 */ /* 0x002fe40000400000 */
[----:B--2---:R-:W-:Y:S02]  /*0310*/  FMUL R6, R13, R2 ;  /* 0x000000020d067220 */ /* 0x004fe40000400000 */
[----:B------:R-:W1:Y:S01]  /*0320*/  LDC.64 R2, c[0x0][0x210] ;  /* 0x00008400ff027b82 */ /* 0x000e620000000a00 */
[----:B------:R-:W-:Y:S01]  /*0330*/  FMUL R7, R4, R7 ;  /* 0x0000000704077220 */ /* 0x000fe20000400000 */
[----:B------:R-:W-:-:S03]  /*0340*/  FMUL R6, R5, R6 ;  /* 0x0000000605067220 */ /* 0x000fc60000400000 */
[----:B----4-:R-:W-:Y:S01]  /*0350*/  FFMA R8, R8, R7, R10 ;  /* 0x0000000708087223 */ /* 0x010fe2000000000a */
[----:B------:R-:W-:-:S04]  /*0360*/  FFMA R9, R9, R6, R11 ;  /* 0x0000000609097223 */ /* 0x000fc8000000000b */
[----:B------:R-:W-:Y:S02]  /*0370*/  FSETP.GT.AND P0, PT, R8, RZ, PT ;  /* 0x000000ff0800720b */ /* 0x000fe40003f04000 */
[----:B------:R-:W-:-:S11]  /*0380*/  FSETP.GT.AND P1, PT, R9, RZ, PT ;  /* 0x000000ff0900720b */ /* 0x000fd60003f24000 */
[----:B------:R-:W-:Y:S01]  /*0390*/  @!P0 FMUL R8, R8, 0.22916667163372039795 ;  /* 0x3e6aaaab08088820 */ /* 0x000fe20000400000 */
[----:B-1----:R-:W-:-:S04]  /*03a0*/  IMAD.WIDE R2, R0, 0x4, R2 ;  /* 0x0000000400027825 */ /* 0x002fc800078e0202 */
[----:B------:R-:W-:-:S05]  /*03b0*/  @!P1 FMUL R9, R9, 0.22916667163372039795 ;  /* 0x3e6aaaab09099820 */ /* 0x000fca0000400000 */
[----:B------:R-:W-:Y:S01]  /*03c0*/  STG.E.64 desc[UR4][R2.64], R8 ;  /* 0x0000000802007986 */ /* 0x000fe2000c101b04 */
[----:B------:R-:W-:Y:S05]  /*03d0*/  EXIT ;  /* 0x000000000000794d */ /* 0x000fea0003800000 */
.L_x_0:
[----:B------:R-:W-:-:S00]  /*03e0*/  BRA `(.L_x_0) ;  /* 0xfffffffc00fc7947 */ /* 0x000fc0000383ffff */
[----:B------:R-:W-:-:S00]  /*03f0*/  NOP ;  /* 0x0000000000007918 */ /* 0x000fc00000000000 */
        /* <DEDUP_REMOVED lines=8> */
.L_x_1:


//--------------------- .nv.global.init           --------------------------
	.section	.nv.global.init,"aw",@progbits
.nv.global.init:
	.type		_$_str,@object
	.size		_$_str,(_$_str_$_2 - _$_str)
_$_str:
        /*0000*/ 	.byte	0x5f, 0x5f, 0x43, 0x55, 0x44, 0x41, 0x5f, 0x46, 0x54, 0x5a, 0x00
	.type		_$_str_$_2,@object
	.size		_$_str_$_2,(.L_1 - _$_str_$_2)
_$_str_$_2:
        /*000b*/ 	.byte	0x5f, 0x5f, 0x43, 0x55, 0x44, 0x41, 0x5f, 0x50, 0x52, 0x45, 0x43, 0x5f, 0x53, 0x51, 0x52, 0x54
        /*001b*/ 	.byte	0x00
.L_1:


//--------------------- .nv.constant0.triton_poi_fused__native_batch_norm_legit_no_training_rrelu_with_noise_functional_23 --------------------------
	.section	.nv.constant0.triton_poi_fused__native_batch_norm_legit_no_training_rrelu_with_noise_functional_23,"a",@progbits
	.sectionflags	@""
	.align	4
.nv.constant0.triton_poi_fused__native_batch_norm_legit_no_training_rrelu_with_noise_functional_23:
	.zero		580
